//
// Generated by NVIDIA NVVM Compiler
//
// Compiler Build ID: CL-36424714
// Cuda compilation tools, release 13.0, V13.0.88
// Based on NVVM 20.0.0
//

.version 9.0
.target sm_100
.address_size 64

	// .globl	_Z28crossentropy_forward_kernel1PfS_Piiii

.visible .entry _Z28crossentropy_forward_kernel1PfS_Piiii(
	.param .u64 .ptr .align 1 _Z28crossentropy_forward_kernel1PfS_Piiii_param_0,
	.param .u64 .ptr .align 1 _Z28crossentropy_forward_kernel1PfS_Piiii_param_1,
	.param .u64 .ptr .align 1 _Z28crossentropy_forward_kernel1PfS_Piiii_param_2,
	.param .u32 _Z28crossentropy_forward_kernel1PfS_Piiii_param_3,
	.param .u32 _Z28crossentropy_forward_kernel1PfS_Piiii_param_4,
	.param .u32 _Z28crossentropy_forward_kernel1PfS_Piiii_param_5
)
{
	.reg .pred 	%p<5>;
	.reg .b32 	%r<17>;
	.reg .b32 	%f<24>;
	.reg .b64 	%rd<17>;

	ld.param.u64 	%rd1, [_Z28crossentropy_forward_kernel1PfS_Piiii_param_0];
	ld.param.u64 	%rd2, [_Z28crossentropy_forward_kernel1PfS_Piiii_param_1];
	ld.param.u64 	%rd3, [_Z28crossentropy_forward_kernel1PfS_Piiii_param_2];
	ld.param.u32 	%r4, [_Z28crossentropy_forward_kernel1PfS_Piiii_param_3];
	ld.param.u32 	%r2, [_Z28crossentropy_forward_kernel1PfS_Piiii_param_4];
	ld.param.u32 	%r3, [_Z28crossentropy_forward_kernel1PfS_Piiii_param_5];
	mov.u32 	%r5, %ctaid.x;
	mov.u32 	%r6, %ntid.x;
	mov.u32 	%r7, %tid.x;
	mad.lo.s32 	%r1, %r5, %r6, %r7;
	mul.lo.s32 	%r8, %r2, %r4;
	setp.ge.s32 	%p1, %r1, %r8;
	@%p1 bra 	$L__BB0_2;
	cvta.to.global.u64 	%rd4, %rd3;
	cvta.to.global.u64 	%rd5, %rd2;
	cvta.to.global.u64 	%rd6, %rd1;
	rem.s32 	%r9, %r1, %r2;
	sub.s32 	%r10, %r1, %r9;
	mul.lo.s32 	%r11, %r10, %r3;
	cvt.s64.s32 	%rd7, %r11;
	mul.lo.s32 	%r12, %r9, %r3;
	cvt.s64.s32 	%rd8, %r12;
	mul.wide.s32 	%rd9, %r1, 4;
	add.s64 	%rd10, %rd4, %rd9;
	ld.global.s32 	%rd11, [%rd10];
	add.s64 	%rd12, %rd11, %rd8;
	add.s64 	%rd13, %rd12, %rd7;
	shl.b64 	%rd14, %rd13, 2;
	add.s64 	%rd15, %rd5, %rd14;
	ld.global.f32 	%f1, [%rd15];
	setp.lt.f32 	%p2, %f1, 0f00800000;
	mul.f32 	%f2, %f1, 0f4B000000;
	selp.f32 	%f3, %f2, %f1, %p2;
	selp.f32 	%f4, 0fC1B80000, 0f00000000, %p2;
	mov.b32 	%r13, %f3;
	add.s32 	%r14, %r13, -1059760811;
	and.b32  	%r15, %r14, -8388608;
	sub.s32 	%r16, %r13, %r15;
	mov.b32 	%f5, %r16;
	cvt.rn.f32.s32 	%f6, %r15;
	fma.rn.f32 	%f7, %f6, 0f34000000, %f4;
	add.f32 	%f8, %f5, 0fBF800000;
	fma.rn.f32 	%f9, %f8, 0fBE055027, 0f3E1039F6;
	fma.rn.f32 	%f10, %f9, %f8, 0fBDF8CDCC;
	fma.rn.f32 	%f11, %f10, %f8, 0f3E0F2955;
	fma.rn.f32 	%f12, %f11, %f8, 0fBE2AD8B9;
	fma.rn.f32 	%f13, %f12, %f8, 0f3E4CED0B;
	fma.rn.f32 	%f14, %f13, %f8, 0fBE7FFF22;
	fma.rn.f32 	%f15, %f14, %f8, 0f3EAAAA78;
	fma.rn.f32 	%f16, %f15, %f8, 0fBF000000;
	mul.f32 	%f17, %f8, %f16;
	fma.rn.f32 	%f18, %f17, %f8, %f8;
	fma.rn.f32 	%f19, %f7, 0f3F317218, %f18;
	setp.gt.u32 	%p3, %r13, 2139095039;
	fma.rn.f32 	%f20, %f3, 0f7F800000, 0f7F800000;
	selp.f32 	%f21, %f20, %f19, %p3;
	setp.eq.f32 	%p4, %f3, 0f00000000;
	neg.f32 	%f22, %f21;
	selp.f32 	%f23, 0f7F800000, %f22, %p4;
	add.s64 	%rd16, %rd6, %rd9;
	st.global.f32 	[%rd16], %f23;
$L__BB0_2:
	ret;

}


// ===== COMPILED SASS (sm_100) =====

	.target	sm_100

	.elftype	@"ET_EXEC"


//--------------------- .note.nv.tkinfo           --------------------------
	.section	.note.nv.tkinfo,"",@"SHT_NOTE"
	.sectionflags	@"SHF_NOTE_NV_TKINFO"
	.tkinfo
        /*0018*/ 	.word	0x00000002
        /*0030*/ 	.string	""
        /*0030*/ 	.string	"ptxas"
        /*0030*/ 	.string	"Cuda compilation tools, release 13.0, V13.0.88"
        /*0030*/ 	.string	"Build cuda_13.0.r13.0/compiler.36424714_0"
        /*0030*/ 	.string	"-arch sm_100 -m 64 "



//--------------------- .note.nv.cuinfo           --------------------------
	.section	.note.nv.cuinfo,"",@"SHT_NOTE"
	.sectionflags	@"SHF_NOTE_NV_CUINFO"
        /*0018*/ 	.short	0x0002
        /*001a*/ 	.short	0x0064
        /*001c*/ 	.short	0x0082
	.zero		2


//--------------------- .nv.info                  --------------------------
	.section	.nv.info,"",@"SHT_CUDA_INFO"
	.align	4


	//----- nvinfo : EIATTR_REGCOUNT
	.align		4
        /*0000*/ 	.byte	0x04, 0x2f
        /*0002*/ 	.short	(.L_1 - .L_0)
	.align		4
.L_0:
        /*0004*/ 	.word	index@(_Z28crossentropy_forward_kernel1PfS_Piiii)
        /*0008*/ 	.word	0x0000000e


	//----- nvinfo : EIATTR_FRAME_SIZE
	.align		4
.L_1:
        /*000c*/ 	.byte	0x04, 0x11
        /*000e*/ 	.short	(.L_3 - .L_2)
	.align		4
.L_2:
        /*0010*/ 	.word	index@(_Z28crossentropy_forward_kernel1PfS_Piiii)
        /*0014*/ 	.word	0x00000000


	//----- nvinfo : EIATTR_MIN_STACK_SIZE
	.align		4
.L_3:
        /*0018*/ 	.byte	0x04, 0x12
        /*001a*/ 	.short	(.L_5 - .L_4)
	.align		4
.L_4:
        /*001c*/ 	.word	index@(_Z28crossentropy_forward_kernel1PfS_Piiii)
        /*0020*/ 	.word	0x00000000
.L_5:


//--------------------- .nv.compat                --------------------------
	.section	.nv.compat,"",@"SHT_CUDA_COMPAT_INFO"
	.align	4
        /*0000*/ 	.byte	0x02, 0x09, 0x00, 0x00, 0x02, 0x02, 0x01, 0x00, 0x02, 0x05, 0x05, 0x00, 0x03, 0x07, 0x01, 0x01
        /*0010*/ 	.byte	0x02, 0x03, 0x00, 0x00, 0x02, 0x06, 0x01, 0x00, 0x04, 0x0b, 0x08, 0x00, 0x01, 0x00, 0x00, 0x00
        /*0020*/ 	.byte	0x00, 0x00, 0x00, 0x00


//--------------------- .nv.info._Z28crossentropy_forward_kernel1PfS_Piiii --------------------------
	.section	.nv.info._Z28crossentropy_forward_kernel1PfS_Piiii,"",@"SHT_CUDA_INFO"
	.sectionflags	@""
	.align	4


	//----- nvinfo : EIATTR_CUDA_API_VERSION
	.align		4
        /*0000*/ 	.byte	0x04, 0x37
        /*0002*/ 	.short	(.L_7 - .L_6)
.L_6:
        /*0004*/ 	.word	0x00000082


	//----- nvinfo : EIATTR_KPARAM_INFO
	.align		4
.L_7:
        /*0008*/ 	.byte	0x04, 0x17
        /*000a*/ 	.short	(.L_9 - .L_8)
.L_8:
        /*000c*/ 	.word	0x00000000
        /*0010*/ 	.short	0x0005
        /*0012*/ 	.short	0x0020
        /*0014*/ 	.byte	0x00, 0xf0, 0x11, 0x00


	//----- nvinfo : EIATTR_KPARAM_INFO
	.align		4
.L_9:
        /*0018*/ 	.byte	0x04, 0x17
        /*001a*/ 	.short	(.L_11 - .L_10)
.L_10:
        /*001c*/ 	.word	0x00000000
        /*0020*/ 	.short	0x0004
        /*0022*/ 	.short	0x001c
        /*0024*/ 	.byte	0x00, 0xf0, 0x11, 0x00


	//----- nvinfo : EIATTR_KPARAM_INFO
	.align		4
.L_11:
        /*0028*/ 	.byte	0x04, 0x17
        /*002a*/ 	.short	(.L_13 - .L_12)
.L_12:
        /*002c*/ 	.word	0x00000000
        /*0030*/ 	.short	0x0003
        /*0032*/ 	.short	0x0018
        /*0034*/ 	.byte	0x00, 0xf0, 0x11, 0x00


	//----- nvinfo : EIATTR_KPARAM_INFO
	.align		4
.L_13:
        /*0038*/ 	.byte	0x04, 0x17
        /*003a*/ 	.short	(.L_15 - .L_14)
.L_14:
        /*003c*/ 	.word	0x00000000
        /*0040*/ 	.short	0x0002
        /*0042*/ 	.short	0x0010
        /*0044*/ 	.byte	0x00, 0xf5, 0x21, 0x00


	//----- nvinfo : EIATTR_KPARAM_INFO
	.align		4
.L_15:
        /*0048*/ 	.byte	0x04, 0x17
        /*004a*/ 	.short	(.L_17 - .L_16)
.L_16:
        /*004c*/ 	.word	0x00000000
        /*0050*/ 	.short	0x0001
        /*0052*/ 	.short	0x0008
        /*0054*/ 	.byte	0x00, 0xf5, 0x21, 0x00


	//----- nvinfo : EIATTR_KPARAM_INFO
	.align		4
.L_17:
        /*0058*/ 	.byte	0x04, 0x17
        /*005a*/ 	.short	(.L_19 - .L_18)
.L_18:
        /*005c*/ 	.word	0x00000000
        /*0060*/ 	.short	0x0000
        /*0062*/ 	.short	0x0000
        /*0064*/ 	.byte	0x00, 0xf5, 0x21, 0x00


	//----- nvinfo : EIATTR_SPARSE_MMA_MASK
	.align		4
.L_19:
        /*0068*/ 	.byte	0x03, 0x50
        /*006a*/ 	.short	0x0000


	//----- nvinfo : EIATTR_MAXREG_COUNT
	.align		4
        /*006c*/ 	.byte	0x03, 0x1b
        /*006e*/ 	.short	0x00ff


	//----- nvinfo : EIATTR_MERCURY_ISA_VERSION
	.align		4
        /*0070*/ 	.byte	0x03, 0x5f
        /*0072*/ 	.short	0x0101


	//----- nvinfo : EIATTR_VRC_CTA_INIT_COUNT
	.align		4
        /*0074*/ 	.byte	0x02, 0x4a
	.zero		1
	.zero		1


	//----- nvinfo : EIATTR_EXIT_INSTR_OFFSETS
	.align		4
        /*0078*/ 	.byte	0x04, 0x1c
        /*007a*/ 	.short	(.L_21 - .L_20)


	//   ....[0]....
.L_20:
        /*007c*/ 	.word	0x00000080


	//   ....[1]....
        /*0080*/ 	.word	0x000004c0


	//----- nvinfo : EIATTR_CBANK_PARAM_SIZE
	.align		4
.L_21:
        /*0084*/ 	.byte	0x03, 0x19
        /*0086*/ 	.short	0x0024


	//----- nvinfo : EIATTR_PARAM_CBANK
	.align		4
        /*0088*/ 	.byte	0x04, 0x0a
        /*008a*/ 	.short	(.L_23 - .L_22)
	.align		4
.L_22:
        /*008c*/ 	.word	index@(.nv.constant0._Z28crossentropy_forward_kernel1PfS_Piiii)
        /*0090*/ 	.short	0x0380
        /*0092*/ 	.short	0x0024


	//----- nvinfo : EIATTR_SW_WAR
	.align		4
.L_23:
        /*0094*/ 	.byte	0x04, 0x36
        /*0096*/ 	.short	(.L_25 - .L_24)
.L_24:
        /*0098*/ 	.word	0x00000008
.L_25:


//--------------------- .nv.callgraph             --------------------------
	.section	.nv.callgraph,"",@"SHT_CUDA_CALLGRAPH"
	.align	4
	.sectionentsize	8
	.align		4
        /*0000*/ 	.word	0x00000000
	.align		4
        /*0004*/ 	.word	0xffffffff
	.align		4
        /*0008*/ 	.word	0x00000000
	.align		4
        /*000c*/ 	.word	0xfffffffe
	.align		4
        /*0010*/ 	.word	0x00000000
	.align		4
        /*0014*/ 	.word	0xfffffffd
	.align		4
        /*0018*/ 	.word	0x00000000
	.align		4
        /*001c*/ 	.word	0xfffffffc


//--------------------- .text._Z28crossentropy_forward_kernel1PfS_Piiii --------------------------
	.section	.text._Z28crossentropy_forward_kernel1PfS_Piiii,"ax",@progbits
	.align	128
        .global         _Z28crossentropy_forward_kernel1PfS_Piiii
        .type           _Z28crossentropy_forward_kernel1PfS_Piiii,@function
        .size           _Z28crossentropy_forward_kernel1PfS_Piiii,(.L_x_1 - _Z28crossentropy_forward_kernel1PfS_Piiii)
        .other          _Z28crossentropy_forward_kernel1PfS_Piiii,@"STO_CUDA_ENTRY STV_DEFAULT"
_Z28crossentropy_forward_kernel1PfS_Piiii:
.text._Z28crossentropy_forward_kernel1PfS_Piiii:
[----:B------:R-:W-:Y:S01]  /*0000*/  LDC R1, c[0x0][0x37c] ;  /* 0x0000df00ff017b82 */ /* 0x000fe20000000800 */
[----:B------:R-:W0:Y:S07]  /*0010*/  S2R R5, SR_TID.X ;  /* 0x0000000000057919 */ /* 0x000e2e0000002100 */
[----:B------:R-:W0:Y:S08]  /*0020*/  S2UR UR4, SR_CTAID.X ;  /* 0x00000000000479c3 */ /* 0x000e300000002500 */
[----:B------:R-:W0:Y:S08]  /*0030*/  LDC R0, c[0x0][0x360] ;  /* 0x0000d800ff007b82 */ /* 0x000e300000000800 */
[----:B------:R-:W1:Y:S01]  /*0040*/  LDC.64 R2, c[0x0][0x398] ;  /* 0x0000e600ff027b82 */ /* 0x000e620000000a00 */
[----:B0-----:R-:W-:-:S02]  /*0050*/  IMAD R0, R0, UR4, R5 ;  /* 0x0000000400007c24 */ /* 0x001fc4000f8e0205 */
[----:B-1----:R-:W-:-:S05]  /*0060*/  IMAD R5, R3, R2, RZ ;  /* 0x0000000203057224 */ /* 0x002fca00078e02ff */
[----:B------:R-:W-:-:S13]  /*0070*/  ISETP.GE.AND P0, PT, R0, R5, PT ;  /* 0x000000050000720c */ /* 0x000fda0003f06270 */
[----:B------:R-:W-:Y:S05]  /*0080*/  @P0 EXIT ;  /* 0x000000000000094d */ /* 0x000fea0003800000 */
[----:B------:R-:W0:Y:S01]  /*0090*/  LDC.64 R4, c[0x0][0x390] ;  /* 0x0000e400ff047b82 */ /* 0x000e220000000a00 */
[----:B------:R-:W1:Y:S01]  /*00a0*/  LDCU.64 UR4, c[0x0][0x358] ;  /* 0x00006b00ff0477ac */ /* 0x000e620008000a00 */
[----:B------:R-:W-:Y:S02]  /*00b0*/  IABS R9, R3 ;  /* 0x0000000300097213 */ /* 0x000fe40000000000 */
[C---:B------:R-:W-:Y:S01]  /*00c0*/  ISETP.GE.AND P2, PT, R0.reuse, RZ, PT ;  /* 0x000000ff0000720c */ /* 0x040fe20003f46270 */
[----:B------:R-:W2:Y:S01]  /*00d0*/  LDCU UR6, c[0x0][0x3a0] ;  /* 0x00007400ff0677ac */ /* 0x000ea20008000800 */
[----:B------:R-:W3:Y:S01]  /*00e0*/  LDCU.64 UR8, c[0x0][0x388] ;  /* 0x00007100ff0877ac */ /* 0x000ee20008000a00 */
[----:B0-----:R-:W-:-:S06]  /*00f0*/  IMAD.WIDE R4, R0, 0x4, R4 ;  /* 0x0000000400047825 */ /* 0x001fcc00078e0204 */
[----:B-1----:R-:W4:Y:S01]  /*0100*/  LDG.E R4, desc[UR4][R4.64] ;  /* 0x0000000404047981 */ /* 0x002f22000c1e1900 */
[----:B------:R-:W0:Y:S08]  /*0110*/  I2F.RP R2, R9 ;  /* 0x0000000900027306 */ /* 0x000e300000209400 */
[----:B0-----:R-:W0:Y:S02]  /*0120*/  MUFU.RCP R2, R2 ;  /* 0x0000000200027308 */ /* 0x001e240000001000 */
[----:B0-----:R-:W-:-:S06]  /*0130*/  IADD3 R6, PT, PT, R2, 0xffffffe, RZ ;  /* 0x0ffffffe02067810 */ /* 0x001fcc0007ffe0ff */
[----:B------:R0:W1:Y:S02]  /*0140*/  F2I.FTZ.U32.TRUNC.NTZ R7, R6 ;  /* 0x0000000600077305 */ /* 0x000064000021f000 */
[----:B0-----:R-:W-:Y:S01]  /*0150*/  IMAD.MOV.U32 R6, RZ, RZ, RZ ;  /* 0x000000ffff067224 */ /* 0x001fe200078e00ff */
[----:B-1----:R-:W-:-:S05]  /*0160*/  IADD3 R8, PT, PT, RZ, -R7, RZ ;  /* 0x80000007ff087210 */ /* 0x002fca0007ffe0ff */
[----:B------:R-:W-:Y:S01]  /*0170*/  IMAD R11, R8, R9, RZ ;  /* 0x00000009080b7224 */ /* 0x000fe200078e02ff */
[----:B------:R-:W-:-:S03]  /*0180*/  IABS R8, R0 ;  /* 0x0000000000087213 */ /* 0x000fc60000000000 */
[----:B------:R-:W-:-:S06]  /*0190*/  IMAD.HI.U32 R7, R7, R11, R6 ;  /* 0x0000000b07077227 */ /* 0x000fcc00078e0006 */
[----:B------:R-:W-:-:S05]  /*01a0*/  IMAD.HI.U32 R7, R7, R8, RZ ;  /* 0x0000000807077227 */ /* 0x000fca00078e00ff */
[----:B------:R-:W-:-:S05]  /*01b0*/  IADD3 R7, PT, PT, -R7, RZ, RZ ;  /* 0x000000ff07077210 */ /* 0x000fca0007ffe1ff */
[----:B------:R-:W-:-:S05]  /*01c0*/  IMAD R2, R9, R7, R8 ;  /* 0x0000000709027224 */ /* 0x000fca00078e0208 */
[----:B------:R-:W-:-:S13]  /*01d0*/  ISETP.GT.U32.AND P0, PT, R9, R2, PT ;  /* 0x000000020900720c */ /* 0x000fda0003f04070 */
[----:B------:R-:W-:Y:S01]  /*01e0*/  @!P0 IMAD.IADD R2, R2, 0x1, -R9 ;  /* 0x0000000102028824 */ /* 0x000fe200078e0a09 */
[----:B------:R-:W-:-:S04]  /*01f0*/  ISETP.NE.AND P0, PT, R3, RZ, PT ;  /* 0x000000ff0300720c */ /* 0x000fc80003f05270 */
[----:B------:R-:W-:-:S13]  /*0200*/  ISETP.GT.U32.AND P1, PT, R9, R2, PT ;  /* 0x000000020900720c */ /* 0x000fda0003f24070 */
[----:B------:R-:W-:-:S05]  /*0210*/  @!P1 IADD3 R2, PT, PT, R2, -R9, RZ ;  /* 0x8000000902029210 */ /* 0x000fca0007ffe0ff */
[----:B------:R-:W-:Y:S01]  /*0220*/  @!P2 IMAD.MOV R2, RZ, RZ, -R2 ;  /* 0x000000ffff02a224 */ /* 0x000fe200078e0a02 */
[----:B------:R-:W-:-:S04]  /*0230*/  @!P0 LOP3.LUT R2, RZ, R3, RZ, 0x33, !PT ;  /* 0x00000003ff028212 */ /* 0x000fc800078e33ff */
[----:B------:R-:W-:Y:S01]  /*0240*/  IADD3 R3, PT, PT, R0, -R2, RZ ;  /* 0x8000000200037210 */ /* 0x000fe20007ffe0ff */
[----:B--2---:R-:W-:-:S04]  /*0250*/  IMAD R2, R2, UR6, RZ ;  /* 0x0000000602027c24 */ /* 0x004fc8000f8e02ff */
[----:B------:R-:W-:Y:S01]  /*0260*/  IMAD R3, R3, UR6, RZ ;  /* 0x0000000603037c24 */ /* 0x000fe2000f8e02ff */
[----:B----4-:R-:W-:-:S04]  /*0270*/  SHF.R.S32.HI R5, RZ, 0x1f, R4 ;  /* 0x0000001fff057819 */ /* 0x010fc80000011404 */
[--C-:B------:R-:W-:Y:S02]  /*0280*/  IADD3 R4, P0, P1, R3, R4, R2.reuse ;  /* 0x0000000403047210 */ /* 0x100fe4000791e002 */
[----:B------:R-:W-:Y:S02]  /*0290*/  SHF.R.S32.HI R2, RZ, 0x1f, R2 ;  /* 0x0000001fff027819 */ /* 0x000fe40000011402 */
[----:B------:R-:W-:-:S04]  /*02a0*/  SHF.R.S32.HI R3, RZ, 0x1f, R3 ;  /* 0x0000001fff037819 */ /* 0x000fc80000011403 */
[----:B------:R-:W-:Y:S02]  /*02b0*/  IADD3.X R3, PT, PT, R3, R5, R2, P0, P1 ;  /* 0x0000000503037210 */ /* 0x000fe400007e2402 */
[----:B---3--:R-:W-:-:S04]  /*02c0*/  LEA R2, P0, R4, UR8, 0x2 ;  /* 0x0000000804027c11 */ /* 0x008fc8000f8010ff */
[----:B------:R-:W-:-:S05]  /*02d0*/  LEA.HI.X R3, R4, UR9, R3, 0x2, P0 ;  /* 0x0000000904037c11 */ /* 0x000fca00080f1403 */
[----:B------:R0:W2:Y:S01]  /*02e0*/  LDG.E R4, desc[UR4][R2.64] ;  /* 0x0000000402047981 */ /* 0x0000a2000c1e1900 */
[----:B------:R-:W-:Y:S01]  /*02f0*/  HFMA2 R9, -RZ, RZ, 1.5048828125, 33.21875 ;  /* 0x3e055027ff097431 */ /* 0x000fe200000001ff */
[----:B0-----:R-:W0:Y:S02]  /*0300*/  LDC.64 R2, c[0x0][0x380] ;  /* 0x0000e000ff027b82 */ /* 0x001e240000000a00 */
[----:B0-----:R-:W-:Y:S01]  /*0310*/  IMAD.WIDE R2, R0, 0x4, R2 ;  /* 0x0000000400027825 */ /* 0x001fe200078e0202 */
[----:B--2---:R-:W-:-:S13]  /*0320*/  FSETP.GEU.AND P0, PT, R4, 1.175494350822287508e-38, PT ;  /* 0x008000000400780b */ /* 0x004fda0003f0e000 */
[----:B------:R-:W-:-:S05]  /*0330*/  @!P0 FMUL R4, R4, 8388608 ;  /* 0x4b00000004048820 */ /* 0x000fca0000400000 */
[----:B------:R-:W-:-:S04]  /*0340*/  IADD3 R5, PT, PT, R4, -0x3f2aaaab, RZ ;  /* 0xc0d5555504057810 */ /* 0x000fc80007ffe0ff */
[----:B------:R-:W-:-:S04]  /*0350*/  LOP3.LUT R7, R5, 0xff800000, RZ, 0xc0, !PT ;  /* 0xff80000005077812 */ /* 0x000fc800078ec0ff */
[----:B------:R-:W-:Y:S01]  /*0360*/  I2FP.F32.S32 R6, R7 ;  /* 0x0000000700067245 */ /* 0x000fe20000201400 */
[----:B------:R-:W-:Y:S01]  /*0370*/  IMAD.IADD R5, R4, 0x1, -R7 ;  /* 0x0000000104057824 */ /* 0x000fe200078e0a07 */
[----:B------:R-:W-:-:S03]  /*0380*/  MOV R7, 0x7f800000 ;  /* 0x7f80000000077802 */ /* 0x000fc60000000f00 */
[----:B------:R-:W-:-:S04]  /*0390*/  FADD R8, R5, -1 ;  /* 0xbf80000005087421 */ /* 0x000fc80000000000 */
[----:B------:R-:W-:-:S04]  /*03a0*/  FFMA R5, R8, -R9, 0.14084610342979431152 ;  /* 0x3e1039f608057423 */ /* 0x000fc80000000809 */
[----:B------:R-:W-:-:S04]  /*03b0*/  FFMA R5, R8, R5, -0.12148627638816833496 ;  /* 0xbdf8cdcc08057423 */ /* 0x000fc80000000005 */
[----:B------:R-:W-:-:S04]  /*03c0*/  FFMA R5, R8, R5, 0.13980610668659210205 ;  /* 0x3e0f295508057423 */ /* 0x000fc80000000005 */
[----:B------:R-:W-:-:S04]  /*03d0*/  FFMA R5, R8, R5, -0.16684235632419586182 ;  /* 0xbe2ad8b908057423 */ /* 0x000fc80000000005 */
[----:B------:R-:W-:-:S04]  /*03e0*/  FFMA R5, R8, R5, 0.20012299716472625732 ;  /* 0x3e4ced0b08057423 */ /* 0x000fc80000000005 */
[----:B------:R-:W-:-:S04]  /*03f0*/  FFMA R5, R8, R5, -0.24999669194221496582 ;  /* 0xbe7fff2208057423 */ /* 0x000fc80000000005 */
[----:B------:R-:W-:-:S04]  /*0400*/  FFMA R5, R8, R5, 0.33333182334899902344 ;  /* 0x3eaaaa7808057423 */ /* 0x000fc80000000005 */
[----:B------:R-:W-:Y:S01]  /*0410*/  FFMA R9, R8, R5, -0.5 ;  /* 0xbf00000008097423 */ /* 0x000fe20000000005 */
[----:B------:R-:W-:Y:S02]  /*0420*/  FSEL R5, RZ, -23, P0 ;  /* 0xc1b80000ff057808 */ /* 0x000fe40000000000 */
[----:B------:R-:W-:Y:S01]  /*0430*/  ISETP.GT.U32.AND P0, PT, R4, 0x7f7fffff, PT ;  /* 0x7f7fffff0400780c */ /* 0x000fe20003f04070 */
[----:B------:R-:W-:Y:S02]  /*0440*/  FMUL R9, R8, R9 ;  /* 0x0000000908097220 */ /* 0x000fe40000400000 */
[----:B------:R-:W-:Y:S02]  /*0450*/  FFMA R5, R6, 1.1920928955078125e-07, R5 ;  /* 0x3400000006057823 */ /* 0x000fe40000000005 */
[----:B------:R-:W-:-:S04]  /*0460*/  FFMA R8, R8, R9, R8 ;  /* 0x0000000908087223 */ /* 0x000fc80000000008 */
[----:B------:R-:W-:-:S04]  /*0470*/  FFMA R5, R5, 0.69314718246459960938, R8 ;  /* 0x3f31721805057823 */ /* 0x000fc80000000008 */
[C---:B------:R-:W-:Y:S01]  /*0480*/  @P0 FFMA R5, R4.reuse, R7, +INF ;  /* 0x7f80000004050423 */ /* 0x040fe20000000007 */
[----:B------:R-:W-:-:S04]  /*0490*/  FSETP.NEU.AND P0, PT, R4, RZ, PT ;  /* 0x000000ff0400720b */ /* 0x000fc80003f0d000 */
[----:B------:R-:W-:-:S05]  /*04a0*/  FSEL R5, -R5, +INF , P0 ;  /* 0x7f80000005057808 */ /* 0x000fca0000000100 */
[----:B------:R-:W-:Y:S01]  /*04b0*/  STG.E desc[UR4][R2.64], R5 ;  /* 0x0000000502007986 */ /* 0x000fe2000c101904 */
[----:B------:R-:W-:Y:S05]  /*04c0*/  EXIT ;  /* 0x000000000000794d */ /* 0x000fea0003800000 */
.L_x_0:
[----:B------:R-:W-:-:S00]  /*04d0*/  BRA `(.L_x_0) ;  /* 0xfffffffc00fc7947 */ /* 0x000fc0000383ffff */
[----:B------:R-:W-:-:S00]  /*04e0*/  NOP ;  /* 0x0000000000007918 */ /* 0x000fc00000000000 */
        /* <DEDUP_REMOVED lines=9> */
.L_x_1:


//--------------------- .nv.shared.reserved.0     --------------------------
	.section	.nv.shared.reserved.0,"aw",@nobits
	.weak		__nv_reservedSMEM_offset_0_alias
	.size		__nv_reservedSMEM_offset_0_alias, 0, 64
	.other		__nv_reservedSMEM_offset_0_alias,@"STO_CUDA_RESERVED_SHARED STV_DEFAULT"
__nv_reservedSMEM_offset_0_alias:
	.zero		0
	.zero		64


//--------------------- .nv.constant0._Z28crossentropy_forward_kernel1PfS_Piiii --------------------------
	.section	.nv.constant0._Z28crossentropy_forward_kernel1PfS_Piiii,"a",@progbits
	.sectionflags	@""
	.align	4
.nv.constant0._Z28crossentropy_forward_kernel1PfS_Piiii:
	.zero		932


//--------------------- SYMBOLS --------------------------

	.type		.nv.reservedSmem.offset0,@object
	.size		.nv.reservedSmem.offset0,0x4
